	.headerflags	@"EF_CUDA_TEXMODE_UNIFIED EF_CUDA_64BIT_ADDRESS EF_CUDA_ACCELERATORS EF_CUDA_SM90 EF_CUDA_VIRTUAL_SM(EF_CUDA_SM90)"
	.elftype	@"ET_EXEC"


//--------------------- .nv.info                  --------------------------
	.section	.nv.info,"",@"SHT_CUDA_INFO"
	.align	4


	//----- nvinfo : EIATTR_REGCOUNT
	.align		4
        /*0000*/ 	.byte	0x04, 0x2f
        /*0002*/ 	.short	(.L_3 - .L_2)
	.align		4
.L_2:
        /*0004*/ 	.word	index@(triton_poi_fused__native_batch_norm_legit_no_training_add_convolution_leaky_relu_20)
        /*0008*/ 	.word	0x0000001a


	//----- nvinfo : EIATTR_MIN_STACK_SIZE
	.align		4
.L_3:
        /*000c*/ 	.byte	0x04, 0x12
        /*000e*/ 	.short	(.L_5 - .L_4)
	.align		4
.L_4:
        /*0010*/ 	.word	index@(triton_poi_fused__native_batch_norm_legit_no_training_add_convolution_leaky_relu_20)
        /*0014*/ 	.word	0x00000000


	//----- nvinfo : EIATTR_FRAME_SIZE
	.align		4
.L_5:
        /*0018*/ 	.byte	0x04, 0x11
        /*001a*/ 	.short	(.L_7 - .L_6)
	.align		4
.L_6:
        /*001c*/ 	.word	index@(triton_poi_fused__native_batch_norm_legit_no_training_add_convolution_leaky_relu_20)
        /*0020*/ 	.word	0x00000000


	//----- nvinfo : EIATTR_MIN_STACK_SIZE
	.align		4
.L_7:
        /*0024*/ 	.byte	0x04, 0x12
        /*0026*/ 	.short	(.L_9 - .L_8)
	.align		4
.L_8:
        /*0028*/ 	.word	index@(triton_poi_fused__native_batch_norm_legit_no_training_add_convolution_leaky_relu_20)
        /*002c*/ 	.word	0x00000000
.L_9:


//--------------------- .nv.info.triton_poi_fused__native_batch_norm_legit_no_training_add_convolution_leaky_relu_20 --------------------------
	.section	.nv.info.triton_poi_fused__native_batch_norm_legit_no_training_add_convolution_leaky_relu_20,"",@"SHT_CUDA_INFO"
	.sectionflags	@""
	.align	4


	//----- nvinfo : EIATTR_CUDA_API_VERSION
	.align		4
        /*0000*/ 	.byte	0x04, 0x37
        /*0002*/ 	.short	(.L_11 - .L_10)
.L_10:
        /*0004*/ 	.word	0x0000007c


	//----- nvinfo : EIATTR_KPARAM_INFO
	.align		4
.L_11:
        /*0008*/ 	.byte	0x04, 0x17
        /*000a*/ 	.short	(.L_13 - .L_12)
.L_12:
        /*000c*/ 	.word	0x00000000
        /*0010*/ 	.short	0x0009
        /*0012*/ 	.short	0x0048
        /*0014*/ 	.byte	0x00, 0xf0, 0x11, 0x00


	//----- nvinfo : EIATTR_KPARAM_INFO
	.align		4
.L_13:
        /*0018*/ 	.byte	0x04, 0x17
        /*001a*/ 	.short	(.L_15 - .L_14)
.L_14:
        /*001c*/ 	.word	0x00000000
        /*0020*/ 	.short	0x0008
        /*0022*/ 	.short	0x0040
        /*0024*/ 	.byte	0x00, 0xf4, 0x21, 0x00


	//----- nvinfo : EIATTR_KPARAM_INFO
	.align		4
.L_15:
        /*0028*/ 	.byte	0x04, 0x17
        /*002a*/ 	.short	(.L_17 - .L_16)
.L_16:
        /*002c*/ 	.word	0x00000000
        /*0030*/ 	.short	0x0007
        /*0032*/ 	.short	0x0038
        /*0034*/ 	.byte	0x00, 0xf4, 0x21, 0x00


	//----- nvinfo : EIATTR_KPARAM_INFO
	.align		4
.L_17:
        /*0038*/ 	.byte	0x04, 0x17
        /*003a*/ 	.short	(.L_19 - .L_18)
.L_18:
        /*003c*/ 	.word	0x00000000
        /*0040*/ 	.short	0x0006
        /*0042*/ 	.short	0x0030
        /*0044*/ 	.byte	0x00, 0xf4, 0x21, 0x00


	//----- nvinfo : EIATTR_KPARAM_INFO
	.align		4
.L_19:
        /*0048*/ 	.byte	0x04, 0x17
        /*004a*/ 	.short	(.L_21 - .L_20)
.L_20:
        /*004c*/ 	.word	0x00000000
        /*0050*/ 	.short	0x0005
        /*0052*/ 	.short	0x0028
        /*0054*/ 	.byte	0x00, 0xf4, 0x21, 0x00


	//----- nvinfo : EIATTR_KPARAM_INFO
	.align		4
.L_21:
        /*0058*/ 	.byte	0x04, 0x17
        /*005a*/ 	.short	(.L_23 - .L_22)
.L_22:
        /*005c*/ 	.word	0x00000000
        /*0060*/ 	.short	0x0004
        /*0062*/ 	.short	0x0020
        /*0064*/ 	.byte	0x00, 0xf4, 0x21, 0x00


	//----- nvinfo : EIATTR_KPARAM_INFO
	.align		4
.L_23:
        /*0068*/ 	.byte	0x04, 0x17
        /*006a*/ 	.short	(.L_25 - .L_24)
.L_24:
        /*006c*/ 	.word	0x00000000
        /*0070*/ 	.short	0x0003
        /*0072*/ 	.short	0x0018
        /*0074*/ 	.byte	0x00, 0xf4, 0x21, 0x00


	//----- nvinfo : EIATTR_KPARAM_INFO
	.align		4
.L_25:
        /*0078*/ 	.byte	0x04, 0x17
        /*007a*/ 	.short	(.L_27 - .L_26)
.L_26:
        /*007c*/ 	.word	0x00000000
        /*0080*/ 	.short	0x0002
        /*0082*/ 	.short	0x0010
        /*0084*/ 	.byte	0x00, 0xf4, 0x21, 0x00


	//----- nvinfo : EIATTR_KPARAM_INFO
	.align		4
.L_27:
        /*0088*/ 	.byte	0x04, 0x17
        /*008a*/ 	.short	(.L_29 - .L_28)
.L_28:
        /*008c*/ 	.word	0x00000000
        /*0090*/ 	.short	0x0001
        /*0092*/ 	.short	0x0008
        /*0094*/ 	.byte	0x00, 0xf4, 0x21, 0x00


	//----- nvinfo : EIATTR_KPARAM_INFO
	.align		4
.L_29:
        /*0098*/ 	.byte	0x04, 0x17
        /*009a*/ 	.short	(.L_31 - .L_30)
.L_30:
        /*009c*/ 	.word	0x00000000
        /*00a0*/ 	.short	0x0000
        /*00a2*/ 	.short	0x0000
        /*00a4*/ 	.byte	0x00, 0xf4, 0x21, 0x00


	//----- nvinfo : EIATTR_SPARSE_MMA_MASK
	.align		4
.L_31:
        /*00a8*/ 	.byte	0x03, 0x50
        /*00aa*/ 	.short	0x0000


	//----- nvinfo : EIATTR_MAXREG_COUNT
	.align		4
        /*00ac*/ 	.byte	0x03, 0x1b
        /*00ae*/ 	.short	0x00ff


	//----- nvinfo : EIATTR_EXIT_INSTR_OFFSETS
	.align		4
        /*00b0*/ 	.byte	0x04, 0x1c
        /*00b2*/ 	.short	(.L_33 - .L_32)


	//   ....[0]....
.L_32:
        /*00b4*/ 	.word	0x000004d0


	//----- nvinfo : EIATTR_REQNTID
	.align		4
.L_33:
        /*00b8*/ 	.byte	0x04, 0x10
        /*00ba*/ 	.short	(.L_35 - .L_34)
.L_34:
        /*00bc*/ 	.word	0x00000100
        /*00c0*/ 	.word	0x00000001
        /*00c4*/ 	.word	0x00000001


	//----- nvinfo : EIATTR_CBANK_PARAM_SIZE
	.align		4
.L_35:
        /*00c8*/ 	.byte	0x03, 0x19
        /*00ca*/ 	.short	0x004c


	//----- nvinfo : EIATTR_PARAM_CBANK
	.align		4
        /*00cc*/ 	.byte	0x04, 0x0a
        /*00ce*/ 	.short	(.L_37 - .L_36)
	.align		4
.L_36:
        /*00d0*/ 	.word	index@(.nv.constant0.triton_poi_fused__native_batch_norm_legit_no_training_add_convolution_leaky_relu_20)
        /*00d4*/ 	.short	0x0210
        /*00d6*/ 	.short	0x004c


	//----- nvinfo : EIATTR_SW_WAR
	.align		4
.L_37:
        /*00d8*/ 	.byte	0x04, 0x36
        /*00da*/ 	.short	(.L_39 - .L_38)
.L_38:
        /*00dc*/ 	.word	0x00000008
.L_39:


//--------------------- .nv.callgraph             --------------------------
	.section	.nv.callgraph,"",@"SHT_CUDA_CALLGRAPH"
	.align	4
	.sectionentsize	8
	.align		4
        /*0000*/ 	.word	0x00000000
	.align		4
        /*0004*/ 	.word	0xffffffff
	.align		4
        /*0008*/ 	.word	0x00000000
	.align		4
        /*000c*/ 	.word	0xfffffffe
	.align		4
        /*0010*/ 	.word	0x00000000
	.align		4
        /*0014*/ 	.word	0xfffffffd
	.align		4
        /*0018*/ 	.word	0x00000000
	.align		4
        /*001c*/ 	.word	0xfffffffc


//--------------------- .nv.constant4             --------------------------
	.section	.nv.constant4,"a",@progbits
	.align	8
	.align		8
.nv.constant4:
        /*0000*/ 	.dword	_$_str
	.align		8
        /*0008*/ 	.dword	_$_str_$_2


//--------------------- .text.triton_poi_fused__native_batch_norm_legit_no_training_add_convolution_leaky_relu_20 --------------------------
	.section	.text.triton_poi_fused__native_batch_norm_legit_no_training_add_convolution_leaky_relu_20,"ax",@progbits
	.align	128
        .global         triton_poi_fused__native_batch_norm_legit_no_training_add_convolution_leaky_relu_20
        .type           triton_poi_fused__native_batch_norm_legit_no_training_add_convolution_leaky_relu_20,@function
        .size           triton_poi_fused__native_batch_norm_legit_no_training_add_convolution_leaky_relu_20,(.L_x_1 - triton_poi_fused__native_batch_norm_legit_no_training_add_convolution_leaky_relu_20)
        .other          triton_poi_fused__native_batch_norm_legit_no_training_add_convolution_leaky_relu_20,@"STO_CUDA_ENTRY STV_DEFAULT"
triton_poi_fused__native_batch_norm_legit_no_training_add_convolution_leaky_relu_20:
.text.triton_poi_fused__native_batch_norm_legit_no_training_add_convolution_leaky_relu_20:
[----:B------:R-:W-:Y:S01]  /*0000*/  LDC R1, c[0x0][0x28] ;  /* 0x00000a00ff017b82 */ /* 0x000fe20000000800 */
[----:B------:R-:W1:Y:S07]  /*0010*/  S2R R0, SR_TID.X ;  /* 0x0000000000007919 */ /* 0x000e6e0000002100 */
[----:B------:R-:W2:Y:S01]  /*0020*/  LDC.64 R6, c[0x0][0x240] ;  /* 0x00009000ff067b82 */ /* 0x000ea20000000a00 */
[----:B------:R-:W-:Y:S01]  /*0030*/  ULDC.64 UR4, c[0x0][0x208] ;  /* 0x0000820000047ab9 */ /* 0x000fe20000000a00 */
[----:B------:R-:W3:Y:S06]  /*0040*/  S2R R5, SR_CTAID.X ;  /* 0x0000000000057919 */ /* 0x000eec0000002500 */
[----:B------:R-:W4:Y:S08]  /*0050*/  LDC.64 R8, c[0x0][0x230] ;  /* 0x00008c00ff087b82 */ /* 0x000f300000000a00 */
[----:B------:R-:W5:Y:S08]  /*0060*/  LDC.64 R18, c[0x0][0x220] ;  /* 0x00008800ff127b82 */ /* 0x000f700000000a00 */
[----:B------:R-:W5:Y:S01]  /*0070*/  LDC.64 R20, c[0x0][0x238] ;  /* 0x00008e00ff147b82 */ /* 0x000f620000000a00 */
[----:B-1----:R-:W-:-:S07]  /*0080*/  SHF.L.U32 R0, R0, 0x1, RZ ;  /* 0x0000000100007819 */ /* 0x002fce00000006ff */
[----:B------:R-:W1:Y:S01]  /*0090*/  LDC.64 R14, c[0x0][0x248] ;  /* 0x00009200ff0e7b82 */ /* 0x000e620000000a00 */
[----:B---3--:R-:W-:Y:S02]  /*00a0*/  SHF.R.S32.HI R3, RZ, 0x16, R5 ;  /* 0x00000016ff037819 */ /* 0x008fe40000011405 */
[----:B------:R-:W-:Y:S02]  /*00b0*/  LOP3.LUT R0, R0, 0x1fe, RZ, 0xc0, !PT ;  /* 0x000001fe00007812 */ /* 0x000fe400078ec0ff */
[----:B------:R-:W-:-:S03]  /*00c0*/  SGXT R3, R3, 0x1 ;  /* 0x000000010303781a */ /* 0x000fc60000000200 */
[----:B------:R-:W3:Y:S01]  /*00d0*/  LDC.64 R12, c[0x0][0x250] ;  /* 0x00009400ff0c7b82 */ /* 0x000ee20000000a00 */
[----:B------:R-:W-:-:S04]  /*00e0*/  LEA R0, R5, R0, 0x9 ;  /* 0x0000000005007211 */ /* 0x000fc800078e48ff */
[----:B------:R-:W-:-:S03]  /*00f0*/  LEA.HI R3, R3, R0, RZ, 0x7 ;  /* 0x0000000003037211 */ /* 0x000fc600078f38ff */
[----:B------:R-:W1:Y:S01]  /*0100*/  LDC.64 R4, c[0x0][0x228] ;  /* 0x00008a00ff047b82 */ /* 0x000e620000000a00 */
[----:B------:R-:W-:-:S04]  /*0110*/  LOP3.LUT R3, R3, 0xffffff80, RZ, 0xc0, !PT ;  /* 0xffffff8003037812 */ /* 0x000fc800078ec0ff */
[----:B------:R-:W-:-:S03]  /*0120*/  IADD3 R17, R0, -R3, RZ ;  /* 0x8000000300117210 */ /* 0x000fc60007ffe0ff */
[----:B------:R-:W3:Y:S02]  /*0130*/  LDC.64 R2, c[0x0][0x210] ;  /* 0x00008400ff027b82 */ /* 0x000ee40000000a00 */
[----:B--2---:R-:W-:-:S06]  /*0140*/  IMAD.WIDE R6, R17, 0x4, R6 ;  /* 0x0000000411067825 */ /* 0x004fcc00078e0206 */
[----:B------:R-:W2:Y:S01]  /*0150*/  LDG.E.EL.64 R6, desc[UR4][R6.64] ;  /* 0x0000000406067981 */ /* 0x000ea2000c2e1b00 */
[----:B----4-:R-:W-:-:S04]  /*0160*/  IMAD.WIDE R8, R17, 0x4, R8 ;  /* 0x0000000411087825 */ /* 0x010fc800078e0208 */
[----:B-----5:R-:W-:Y:S02]  /*0170*/  IMAD.WIDE R18, R17, 0x4, R18 ;  /* 0x0000000411127825 */ /* 0x020fe400078e0212 */
[----:B------:R-:W4:Y:S02]  /*0180*/  LDG.E.EL.64 R8, desc[UR4][R8.64] ;  /* 0x0000000408087981 */ /* 0x000f24000c2e1b00 */
[C---:B01----:R-:W-:Y:S02]  /*0190*/  IMAD.WIDE R4, R0.reuse, 0x4, R4 ;  /* 0x0000000400047825 */ /* 0x043fe400078e0204 */
[----:B------:R-:W5:Y:S04]  /*01a0*/  LDG.E.EL.64 R18, desc[UR4][R18.64] ;  /* 0x0000000412127981 */ /* 0x000f68000c2e1b00 */
[----:B------:R-:W4:Y:S01]  /*01b0*/  LDG.E.64 R4, desc[UR4][R4.64] ;  /* 0x0000000404047981 */ /* 0x000f22000c1e1b00 */
[----:B---3--:R-:W-:-:S05]  /*01c0*/  IMAD.WIDE R2, R0, 0x4, R2 ;  /* 0x0000000400027825 */ /* 0x008fca00078e0202 */
[----:B------:R-:W5:Y:S01]  /*01d0*/  LDG.E.64 R10, desc[UR4][R2.64] ;  /* 0x00000004020a7981 */ /* 0x000f62000c1e1b00 */
[----:B------:R-:W-:-:S04]  /*01e0*/  IMAD.WIDE R20, R17, 0x4, R20 ;  /* 0x0000000411147825 */ /* 0x000fc800078e0214 */
[C---:B------:R-:W-:Y:S02]  /*01f0*/  IMAD.WIDE R22, R17.reuse, 0x4, R14 ;  /* 0x0000000411167825 */ /* 0x040fe400078e020e */
[----:B------:R-:W3:Y:S02]  /*0200*/  LDG.E.EL.64 R20, desc[UR4][R20.64] ;  /* 0x0000000414147981 */ /* 0x000ee4000c2e1b00 */
[----:B------:R-:W-:Y:S02]  /*0210*/  IMAD.WIDE R14, R17, 0x4, R12 ;  /* 0x00000004110e7825 */ /* 0x000fe400078e020c */
[----:B------:R0:W3:Y:S04]  /*0220*/  LDG.E.EL.64 R12, desc[UR4][R22.64] ;  /* 0x00000004160c7981 */ /* 0x0000e8000c2e1b00 */
[----:B------:R-:W3:Y:S01]  /*0230*/  LDG.E.EL.64 R14, desc[UR4][R14.64] ;  /* 0x000000040e0e7981 */ /* 0x000ee2000c2e1b00 */
[----:B0-----:R-:W-:Y:S01]  /*0240*/  HFMA2.MMA R22, -RZ, RZ, 1.625, 0 ;  /* 0x3e800000ff167435 */ /* 0x001fe200000001ff */
[----:B--2---:R-:W-:Y:S01]  /*0250*/  FADD R6, R6, 0.0010000000474974513054 ;  /* 0x3a83126f06067421 */ /* 0x004fe20000000000 */
[----:B------:R-:W-:-:S03]  /*0260*/  FADD R7, R7, 0.0010000000474974513054 ;  /* 0x3a83126f07077421 */ /* 0x000fc60000000000 */
[----:B------:R-:W0:Y:S08]  /*0270*/  MUFU.SQRT R16, R6 ;  /* 0x0000000600107308 */ /* 0x000e300000002000 */
[----:B------:R-:W1:Y:S01]  /*0280*/  MUFU.SQRT R17, R7 ;  /* 0x0000000700117308 */ /* 0x000e620000002000 */
[C---:B0-----:R-:W-:Y:S02]  /*0290*/  FSETP.GT.AND P0, PT, R16.reuse, 8.50705917302346158658e+37, PT ;  /* 0x7e8000001000780b */ /* 0x041fe40003f04000 */
[----:B------:R-:W-:-:S02]  /*02a0*/  FSETP.GEU.AND P2, PT, R16, 1.175494350822287508e-38, PT ;  /* 0x008000001000780b */ /* 0x000fc40003f4e000 */
[C---:B-1----:R-:W-:Y:S02]  /*02b0*/  FSETP.GT.AND P1, PT, R17.reuse, 8.50705917302346158658e+37, PT ;  /* 0x7e8000001100780b */ /* 0x042fe40003f24000 */
[----:B------:R-:W-:-:S07]  /*02c0*/  FSETP.GEU.AND P3, PT, R17, 1.175494350822287508e-38, PT ;  /* 0x008000001100780b */ /* 0x000fce0003f6e000 */
[----:B------:R-:W-:-:S04]  /*02d0*/  @P0 FMUL R16, R16, 0.25 ;  /* 0x3e80000010100820 */ /* 0x000fc80000400000 */
[----:B------:R-:W-:Y:S01]  /*02e0*/  @!P2 FMUL R16, R16, 16777216 ;  /* 0x4b8000001010a820 */ /* 0x000fe20000400000 */
[----:B------:R-:W-:-:S04]  /*02f0*/  @P1 FMUL R17, R17, 0.25 ;  /* 0x3e80000011111820 */ /* 0x000fc80000400000 */
[----:B------:R-:W-:Y:S01]  /*0300*/  @!P3 FMUL R17, R17, 16777216 ;  /* 0x4b8000001111b820 */ /* 0x000fe20000400000 */
[----:B------:R-:W0:Y:S01]  /*0310*/  MUFU.RCP R16, R16 ;  /* 0x0000001000107308 */ /* 0x000e220000001000 */
[----:B----4-:R-:W-:Y:S01]  /*0320*/  FADD R6, R5, R9 ;  /* 0x0000000905067221 */ /* 0x010fe20000000000 */
[----:B------:R-:W-:-:S06]  /*0330*/  FSEL R9, R22, 1, P0 ;  /* 0x3f80000016097808 */ /* 0x000fcc0000000000 */
[----:B------:R-:W1:Y:S01]  /*0340*/  MUFU.RCP R17, R17 ;  /* 0x0000001100117308 */ /* 0x000e620000001000 */
[----:B------:R-:W-:Y:S01]  /*0350*/  FSEL R22, R22, 1, P1 ;  /* 0x3f80000016167808 */ /* 0x000fe20000800000 */
[----:B------:R-:W-:Y:S01]  /*0360*/  FADD R7, R4, R8 ;  /* 0x0000000804077221 */ /* 0x000fe20000000000 */
[----:B-----5:R-:W-:Y:S01]  /*0370*/  FADD R4, R10, R18 ;  /* 0x000000120a047221 */ /* 0x020fe20000000000 */
[----:B------:R-:W-:Y:S01]  /*0380*/  FADD R5, R11, R19 ;  /* 0x000000130b057221 */ /* 0x000fe20000000000 */
[----:B------:R-:W-:Y:S01]  /*0390*/  @!P2 FMUL R9, R9, 16777216 ;  /* 0x4b8000000909a820 */ /* 0x000fe20000400000 */
[----:B------:R-:W-:Y:S01]  /*03a0*/  @!P3 FMUL R22, R22, 16777216 ;  /* 0x4b8000001616b820 */ /* 0x000fe20000400000 */
[----:B------:R-:W-:Y:S01]  /*03b0*/  FADD R4, R4, R7 ;  /* 0x0000000704047221 */ /* 0x000fe20000000000 */
[----:B------:R-:W-:Y:S01]  /*03c0*/  FADD R5, R5, R6 ;  /* 0x0000000605057221 */ /* 0x000fe20000000000 */
[----:B0-----:R-:W-:Y:S01]  /*03d0*/  FMUL R9, R16, R9 ;  /* 0x0000000910097220 */ /* 0x001fe20000400000 */
[----:B------:R-:W0:Y:S01]  /*03e0*/  LDC.64 R6, c[0x0][0x218] ;  /* 0x00008600ff067b82 */ /* 0x000e220000000a00 */
[----:B---3--:R-:W-:Y:S01]  /*03f0*/  FADD R20, -R20, R4 ;  /* 0x0000000414147221 */ /* 0x008fe20000000100 */
[----:B------:R-:W-:Y:S01]  /*0400*/  FADD R21, -R21, R5 ;  /* 0x0000000515157221 */ /* 0x000fe20000000100 */
[----:B-1----:R-:W-:-:S02]  /*0410*/  FMUL R22, R17, R22 ;  /* 0x0000001611167220 */ /* 0x002fc40000400000 */
[----:B------:R-:W-:Y:S02]  /*0420*/  FMUL R9, R20, R9 ;  /* 0x0000000914097220 */ /* 0x000fe40000400000 */
[----:B------:R-:W-:Y:S02]  /*0430*/  FMUL R22, R21, R22 ;  /* 0x0000001615167220 */ /* 0x000fe40000400000 */
[----:B------:R-:W-:Y:S02]  /*0440*/  FFMA R12, R12, R9, R14 ;  /* 0x000000090c0c7223 */ /* 0x000fe4000000000e */
[----:B------:R-:W-:-:S03]  /*0450*/  FFMA R13, R13, R22, R15 ;  /* 0x000000160d0d7223 */ /* 0x000fc6000000000f */
[----:B------:R-:W-:Y:S02]  /*0460*/  FSETP.GT.AND P0, PT, R12, RZ, PT ;  /* 0x000000ff0c00720b */ /* 0x000fe40003f04000 */
[----:B------:R-:W-:Y:S01]  /*0470*/  FSETP.GT.AND P1, PT, R13, RZ, PT ;  /* 0x000000ff0d00720b */ /* 0x000fe20003f24000 */
[----:B------:R-:W-:Y:S01]  /*0480*/  STG.E.64 desc[UR4][R2.64], R4 ;  /* 0x0000000402007986 */ /* 0x000fe2000c101b04 */
[----:B0-----:R-:W-:-:S09]  /*0490*/  IMAD.WIDE R6, R0, 0x4, R6 ;  /* 0x0000000400067825 */ /* 0x001fd200078e0206 */
[----:B------:R-:W-:Y:S02]  /*04a0*/  @!P0 FMUL R12, R12, 0.10000000149011611938 ;  /* 0x3dcccccd0c0c8820 */ /* 0x000fe40000400000 */
[----:B------:R-:W-:-:S05]  /*04b0*/  @!P1 FMUL R13, R13, 0.10000000149011611938 ;  /* 0x3dcccccd0d0d9820 */ /* 0x000fca0000400000 */
[----:B------:R-:W-:Y:S01]  /*04c0*/  STG.E.64 desc[UR4][R6.64], R12 ;  /* 0x0000000c06007986 */ /* 0x000fe2000c101b04 */
[----:B------:R-:W-:Y:S05]  /*04d0*/  EXIT ;  /* 0x000000000000794d */ /* 0x000fea0003800000 */
.L_x_0:
[----:B------:R-:W-:-:S00]  /*04e0*/  BRA `(.L_x_0) ;  /* 0xfffffffc00fc7947 */ /* 0x000fc0000383ffff */
[----:B------:R-:W-:-:S00]  /*04f0*/  NOP ;  /* 0x0000000000007918 */ /* 0x000fc00000000000 */
        /* <DEDUP_REMOVED lines=8> */
.L_x_1:


//--------------------- .nv.global.init           --------------------------
	.section	.nv.global.init,"aw",@progbits
.nv.global.init:
	.type		_$_str,@object
	.size		_$_str,(_$_str_$_2 - _$_str)
_$_str:
        /*0000*/ 	.byte	0x5f, 0x5f, 0x43, 0x55, 0x44, 0x41, 0x5f, 0x46, 0x54, 0x5a, 0x00
	.type		_$_str_$_2,@object
	.size		_$_str_$_2,(.L_1 - _$_str_$_2)
_$_str_$_2:
        /*000b*/ 	.byte	0x5f, 0x5f, 0x43, 0x55, 0x44, 0x41, 0x5f, 0x50, 0x52, 0x45, 0x43, 0x5f, 0x53, 0x51, 0x52, 0x54
        /*001b*/ 	.byte	0x00
.L_1:


//--------------------- .nv.constant0.triton_poi_fused__native_batch_norm_legit_no_training_add_convolution_leaky_relu_20 --------------------------
	.section	.nv.constant0.triton_poi_fused__native_batch_norm_legit_no_training_add_convolution_leaky_relu_20,"a",@progbits
	.sectionflags	@""
	.align	4
.nv.constant0.triton_poi_fused__native_batch_norm_legit_no_training_add_convolution_leaky_relu_20:
	.zero		604
